//
// Generated by NVIDIA NVVM Compiler
//
// Compiler Build ID: CL-36424714
// Cuda compilation tools, release 13.0, V13.0.88
// Based on NVVM 20.0.0
//

.version 9.0
.target sm_100
.address_size 64

	// .globl	_Z12heatEquationPfS_fff

.visible .entry _Z12heatEquationPfS_fff(
	.param .u64 .ptr .align 1 _Z12heatEquationPfS_fff_param_0,
	.param .u64 .ptr .align 1 _Z12heatEquationPfS_fff_param_1,
	.param .f32 _Z12heatEquationPfS_fff_param_2,
	.param .f32 _Z12heatEquationPfS_fff_param_3,
	.param .f32 _Z12heatEquationPfS_fff_param_4
)
{
	.reg .pred 	%p<4>;
	.reg .b32 	%r<14>;
	.reg .b32 	%f<10>;
	.reg .b64 	%rd<13>;
	.reg .b64 	%fd<19>;

	ld.param.u64 	%rd1, [_Z12heatEquationPfS_fff_param_0];
	ld.param.u64 	%rd2, [_Z12heatEquationPfS_fff_param_1];
	ld.param.f32 	%f1, [_Z12heatEquationPfS_fff_param_2];
	ld.param.f32 	%f2, [_Z12heatEquationPfS_fff_param_3];
	ld.param.f32 	%f3, [_Z12heatEquationPfS_fff_param_4];
	mov.u32 	%r4, %ctaid.x;
	mov.u32 	%r5, %ntid.x;
	mov.u32 	%r6, %tid.x;
	mad.lo.s32 	%r1, %r4, %r5, %r6;
	add.s32 	%r2, %r1, 1;
	mov.u32 	%r7, %ctaid.y;
	mov.u32 	%r8, %ntid.y;
	mov.u32 	%r9, %tid.y;
	mad.lo.s32 	%r10, %r7, %r8, %r9;
	setp.gt.s32 	%p1, %r2, 9998;
	setp.gt.u32 	%p2, %r10, 9997;
	or.pred  	%p3, %p1, %p2;
	@%p3 bra 	$L__BB0_2;
	cvta.to.global.u64 	%rd3, %rd1;
	cvta.to.global.u64 	%rd4, %rd2;
	mul.lo.s32 	%r11, %r10, 10000;
	add.s32 	%r12, %r11, %r1;
	cvt.s64.s32 	%rd5, %r2;
	cvt.u64.u32 	%rd6, %r11;
	add.s64 	%rd7, %rd6, %rd5;
	shl.b64 	%rd8, %rd7, 2;
	add.s64 	%rd9, %rd3, %rd8;
	ld.global.f32 	%f4, [%rd9+40000];
	cvt.f64.f32 	%fd1, %f4;
	cvt.f64.f32 	%fd2, %f3;
	mul.f64 	%fd3, %fd2, 0d3FB999999999999A;
	add.s32 	%r13, %r12, 10000;
	mul.wide.s32 	%rd10, %r13, 4;
	add.s64 	%rd11, %rd3, %rd10;
	ld.global.f32 	%f5, [%rd11];
	cvt.f64.f32 	%fd4, %f5;
	add.f64 	%fd5, %fd1, %fd1;
	sub.f64 	%fd6, %fd4, %fd5;
	ld.global.f32 	%f6, [%rd9+40004];
	cvt.f64.f32 	%fd7, %f6;
	add.f64 	%fd8, %fd6, %fd7;
	cvt.f64.f32 	%fd9, %f1;
	div.rn.f64 	%fd10, %fd8, %fd9;
	ld.global.f32 	%f7, [%rd11+-39996];
	cvt.f64.f32 	%fd11, %f7;
	sub.f64 	%fd12, %fd11, %fd5;
	ld.global.f32 	%f8, [%rd11+40004];
	cvt.f64.f32 	%fd13, %f8;
	add.f64 	%fd14, %fd12, %fd13;
	cvt.f64.f32 	%fd15, %f2;
	div.rn.f64 	%fd16, %fd14, %fd15;
	add.f64 	%fd17, %fd10, %fd16;
	fma.rn.f64 	%fd18, %fd3, %fd17, %fd1;
	cvt.rn.f32.f64 	%f9, %fd18;
	add.s64 	%rd12, %rd4, %rd8;
	st.global.f32 	[%rd12+40000], %f9;
$L__BB0_2:
	ret;

}


// ===== COMPILED SASS (sm_100) =====

	.target	sm_100

	.elftype	@"ET_EXEC"


//--------------------- .note.nv.tkinfo           --------------------------
	.section	.note.nv.tkinfo,"",@"SHT_NOTE"
	.sectionflags	@"SHF_NOTE_NV_TKINFO"
	.tkinfo
        /*0018*/ 	.word	0x00000002
        /*0030*/ 	.string	""
        /*0030*/ 	.string	"ptxas"
        /*0030*/ 	.string	"Cuda compilation tools, release 13.0, V13.0.88"
        /*0030*/ 	.string	"Build cuda_13.0.r13.0/compiler.36424714_0"
        /*0030*/ 	.string	"-arch sm_100 -m 64 "



//--------------------- .note.nv.cuinfo           --------------------------
	.section	.note.nv.cuinfo,"",@"SHT_NOTE"
	.sectionflags	@"SHF_NOTE_NV_CUINFO"
        /*0018*/ 	.short	0x0002
        /*001a*/ 	.short	0x0064
        /*001c*/ 	.short	0x0082
	.zero		2


//--------------------- .nv.info                  --------------------------
	.section	.nv.info,"",@"SHT_CUDA_INFO"
	.align	4


	//----- nvinfo : EIATTR_REGCOUNT
	.align		4
        /*0000*/ 	.byte	0x04, 0x2f
        /*0002*/ 	.short	(.L_1 - .L_0)
	.align		4
.L_0:
        /*0004*/ 	.word	index@(_Z12heatEquationPfS_fff)
        /*0008*/ 	.word	0x0000001f


	//----- nvinfo : EIATTR_FRAME_SIZE
	.align		4
.L_1:
        /*000c*/ 	.byte	0x04, 0x11
        /*000e*/ 	.short	(.L_3 - .L_2)
	.align		4
.L_2:
        /*0010*/ 	.word	index@($__internal_0_$__cuda_sm20_div_rn_f64_full)
        /*0014*/ 	.word	0x00000000


	//----- nvinfo : EIATTR_FRAME_SIZE
	.align		4
.L_3:
        /*0018*/ 	.byte	0x04, 0x11
        /*001a*/ 	.short	(.L_5 - .L_4)
	.align		4
.L_4:
        /*001c*/ 	.word	index@(_Z12heatEquationPfS_fff)
        /*0020*/ 	.word	0x00000000


	//----- nvinfo : EIATTR_MIN_STACK_SIZE
	.align		4
.L_5:
        /*0024*/ 	.byte	0x04, 0x12
        /*0026*/ 	.short	(.L_7 - .L_6)
	.align		4
.L_6:
        /*0028*/ 	.word	index@(_Z12heatEquationPfS_fff)
        /*002c*/ 	.word	0x00000000
.L_7:


//--------------------- .nv.compat                --------------------------
	.section	.nv.compat,"",@"SHT_CUDA_COMPAT_INFO"
	.align	4
        /*0000*/ 	.byte	0x02, 0x09, 0x00, 0x00, 0x02, 0x02, 0x01, 0x00, 0x02, 0x05, 0x05, 0x00, 0x03, 0x07, 0x01, 0x01
        /*0010*/ 	.byte	0x02, 0x03, 0x00, 0x00, 0x02, 0x06, 0x01, 0x00, 0x04, 0x0b, 0x08, 0x00, 0x01, 0x00, 0x00, 0x00
        /*0020*/ 	.byte	0x00, 0x00, 0x00, 0x00


//--------------------- .nv.info._Z12heatEquationPfS_fff --------------------------
	.section	.nv.info._Z12heatEquationPfS_fff,"",@"SHT_CUDA_INFO"
	.sectionflags	@""
	.align	4


	//----- nvinfo : EIATTR_CUDA_API_VERSION
	.align		4
        /*0000*/ 	.byte	0x04, 0x37
        /*0002*/ 	.short	(.L_9 - .L_8)
.L_8:
        /*0004*/ 	.word	0x00000082


	//----- nvinfo : EIATTR_KPARAM_INFO
	.align		4
.L_9:
        /*0008*/ 	.byte	0x04, 0x17
        /*000a*/ 	.short	(.L_11 - .L_10)
.L_10:
        /*000c*/ 	.word	0x00000000
        /*0010*/ 	.short	0x0004
        /*0012*/ 	.short	0x0018
        /*0014*/ 	.byte	0x00, 0xf0, 0x11, 0x00


	//----- nvinfo : EIATTR_KPARAM_INFO
	.align		4
.L_11:
        /*0018*/ 	.byte	0x04, 0x17
        /*001a*/ 	.short	(.L_13 - .L_12)
.L_12:
        /*001c*/ 	.word	0x00000000
        /*0020*/ 	.short	0x0003
        /*0022*/ 	.short	0x0014
        /*0024*/ 	.byte	0x00, 0xf0, 0x11, 0x00


	//----- nvinfo : EIATTR_KPARAM_INFO
	.align		4
.L_13:
        /*0028*/ 	.byte	0x04, 0x17
        /*002a*/ 	.short	(.L_15 - .L_14)
.L_14:
        /*002c*/ 	.word	0x00000000
        /*0030*/ 	.short	0x0002
        /*0032*/ 	.short	0x0010
        /*0034*/ 	.byte	0x00, 0xf0, 0x11, 0x00


	//----- nvinfo : EIATTR_KPARAM_INFO
	.align		4
.L_15:
        /*0038*/ 	.byte	0x04, 0x17
        /*003a*/ 	.short	(.L_17 - .L_16)
.L_16:
        /*003c*/ 	.word	0x00000000
        /*0040*/ 	.short	0x0001
        /*0042*/ 	.short	0x0008
        /*0044*/ 	.byte	0x00, 0xf5, 0x21, 0x00


	//----- nvinfo : EIATTR_KPARAM_INFO
	.align		4
.L_17:
        /*0048*/ 	.byte	0x04, 0x17
        /*004a*/ 	.short	(.L_19 - .L_18)
.L_18:
        /*004c*/ 	.word	0x00000000
        /*0050*/ 	.short	0x0000
        /*0052*/ 	.short	0x0000
        /*0054*/ 	.byte	0x00, 0xf5, 0x21, 0x00


	//----- nvinfo : EIATTR_SPARSE_MMA_MASK
	.align		4
.L_19:
        /*0058*/ 	.byte	0x03, 0x50
        /*005a*/ 	.short	0x0000


	//----- nvinfo : EIATTR_MAXREG_COUNT
	.align		4
        /*005c*/ 	.byte	0x03, 0x1b
        /*005e*/ 	.short	0x00ff


	//----- nvinfo : EIATTR_MERCURY_ISA_VERSION
	.align		4
        /*0060*/ 	.byte	0x03, 0x5f
        /*0062*/ 	.short	0x0101


	//----- nvinfo : EIATTR_VRC_CTA_INIT_COUNT
	.align		4
        /*0064*/ 	.byte	0x02, 0x4a
	.zero		1
	.zero		1


	//----- nvinfo : EIATTR_EXIT_INSTR_OFFSETS
	.align		4
        /*0068*/ 	.byte	0x04, 0x1c
        /*006a*/ 	.short	(.L_21 - .L_20)


	//   ....[0]....
.L_20:
        /*006c*/ 	.word	0x000000c0


	//   ....[1]....
        /*0070*/ 	.word	0x00000650


	//----- nvinfo : EIATTR_CRS_STACK_SIZE
	.align		4
.L_21:
        /*0074*/ 	.byte	0x04, 0x1e
        /*0076*/ 	.short	(.L_23 - .L_22)
.L_22:
        /*0078*/ 	.word	0x00000000


	//----- nvinfo : EIATTR_CBANK_PARAM_SIZE
	.align		4
.L_23:
        /*007c*/ 	.byte	0x03, 0x19
        /*007e*/ 	.short	0x001c


	//----- nvinfo : EIATTR_PARAM_CBANK
	.align		4
        /*0080*/ 	.byte	0x04, 0x0a
        /*0082*/ 	.short	(.L_25 - .L_24)
	.align		4
.L_24:
        /*0084*/ 	.word	index@(.nv.constant0._Z12heatEquationPfS_fff)
        /*0088*/ 	.short	0x0380
        /*008a*/ 	.short	0x001c


	//----- nvinfo : EIATTR_SW_WAR
	.align		4
.L_25:
        /*008c*/ 	.byte	0x04, 0x36
        /*008e*/ 	.short	(.L_27 - .L_26)
.L_26:
        /*0090*/ 	.word	0x00000008
.L_27:


//--------------------- .nv.callgraph             --------------------------
	.section	.nv.callgraph,"",@"SHT_CUDA_CALLGRAPH"
	.align	4
	.sectionentsize	8
	.align		4
        /*0000*/ 	.word	0x00000000
	.align		4
        /*0004*/ 	.word	0xffffffff
	.align		4
        /*0008*/ 	.word	0x00000000
	.align		4
        /*000c*/ 	.word	0xfffffffe
	.align		4
        /*0010*/ 	.word	0x00000000
	.align		4
        /*0014*/ 	.word	0xfffffffd
	.align		4
        /*0018*/ 	.word	0x00000000
	.align		4
        /*001c*/ 	.word	0xfffffffc


//--------------------- .text._Z12heatEquationPfS_fff --------------------------
	.section	.text._Z12heatEquationPfS_fff,"ax",@progbits
	.align	128
        .global         _Z12heatEquationPfS_fff
        .type           _Z12heatEquationPfS_fff,@function
        .size           _Z12heatEquationPfS_fff,(.L_x_10 - _Z12heatEquationPfS_fff)
        .other          _Z12heatEquationPfS_fff,@"STO_CUDA_ENTRY STV_DEFAULT"
_Z12heatEquationPfS_fff:
.text._Z12heatEquationPfS_fff:
[----:B------:R-:W-:Y:S01]  /*0000*/  LDC R1, c[0x0][0x37c] ;  /* 0x0000df00ff017b82 */ /* 0x000fe20000000800 */
[----:B------:R-:W0:Y:S07]  /*0010*/  S2R R0, SR_TID.X ;  /* 0x0000000000007919 */ /* 0x000e2e0000002100 */
[----:B------:R-:W0:Y:S01]  /*0020*/  LDC R5, c[0x0][0x360] ;  /* 0x0000d800ff057b82 */ /* 0x000e220000000800 */
[----:B------:R-:W1:Y:S07]  /*0030*/  S2R R3, SR_TID.Y ;  /* 0x0000000000037919 */ /* 0x000e6e0000002200 */
[----:B------:R-:W0:Y:S08]  /*0040*/  S2UR UR4, SR_CTAID.X ;  /* 0x00000000000479c3 */ /* 0x000e300000002500 */
[----:B------:R-:W1:Y:S08]  /*0050*/  S2UR UR5, SR_CTAID.Y ;  /* 0x00000000000579c3 */ /* 0x000e700000002600 */
[----:B------:R-:W1:Y:S01]  /*0060*/  LDC R2, c[0x0][0x364] ;  /* 0x0000d900ff027b82 */ /* 0x000e620000000800 */
[----:B0-----:R-:W-:-:S04]  /*0070*/  IMAD R5, R5, UR4, R0 ;  /* 0x0000000405057c24 */ /* 0x001fc8000f8e0200 */
[----:B------:R-:W-:Y:S02]  /*0080*/  VIADD R0, R5, 0x1 ;  /* 0x0000000105007836 */ /* 0x000fe40000000000 */
[----:B-1----:R-:W-:-:S05]  /*0090*/  IMAD R2, R2, UR5, R3 ;  /* 0x0000000502027c24 */ /* 0x002fca000f8e0203 */
[----:B------:R-:W-:-:S04]  /*00a0*/  ISETP.GT.U32.AND P0, PT, R2, 0x270d, PT ;  /* 0x0000270d0200780c */ /* 0x000fc80003f04070 */
[----:B------:R-:W-:-:S13]  /*00b0*/  ISETP.GT.OR P0, PT, R0, 0x270e, P0 ;  /* 0x0000270e0000780c */ /* 0x000fda0000704670 */
[----:B------:R-:W-:Y:S05]  /*00c0*/  @P0 EXIT ;  /* 0x000000000000094d */ /* 0x000fea0003800000 */
[----:B------:R-:W0:Y:S01]  /*00d0*/  LDCU.64 UR6, c[0x0][0x380] ;  /* 0x00007000ff0677ac */ /* 0x000e220008000a00 */
[----:B------:R-:W-:Y:S01]  /*00e0*/  IMAD R6, R2, 0x2710, RZ ;  /* 0x0000271002067824 */ /* 0x000fe200078e02ff */
[----:B------:R-:W1:Y:S01]  /*00f0*/  LDC.64 R18, c[0x0][0x380] ;  /* 0x0000e000ff127b82 */ /* 0x000e620000000a00 */
[----:B------:R-:W2:Y:S03]  /*0100*/  LDCU.64 UR4, c[0x0][0x358] ;  /* 0x00006b00ff0477ac */ /* 0x000ea60008000a00 */
[----:B------:R-:W-:Y:S02]  /*0110*/  IADD3 R2, P0, PT, R0, R6, RZ ;  /* 0x0000000600027210 */ /* 0x000fe40007f1e0ff */
[----:B------:R-:W-:Y:S02]  /*0120*/  IADD3 R5, PT, PT, R6, 0x2710, R5 ;  /* 0x0000271006057810 */ /* 0x000fe40007ffe005 */
[----:B------:R-:W-:Y:S01]  /*0130*/  LEA.HI.X.SX32 R3, R0, RZ, 0x1, P0 ;  /* 0x000000ff00037211 */ /* 0x000fe200000f0eff */
[----:B------:R-:W-:-:S03]  /*0140*/  IMAD.SHL.U32 R4, R2, 0x4, RZ ;  /* 0x0000000402047824 */ /* 0x000fc600078e00ff */
[----:B------:R-:W-:Y:S02]  /*0150*/  SHF.L.U64.HI R0, R2, 0x2, R3 ;  /* 0x0000000202007819 */ /* 0x000fe40000010203 */
[----:B0-----:R-:W-:Y:S01]  /*0160*/  IADD3 R2, P0, PT, R4, UR6, RZ ;  /* 0x0000000604027c10 */ /* 0x001fe2000ff1e0ff */
[----:B------:R-:W0:Y:S03]  /*0170*/  LDCU UR6, c[0x0][0x390] ;  /* 0x00007200ff0677ac */ /* 0x000e260008000800 */
[----:B------:R-:W-:-:S05]  /*0180*/  IADD3.X R3, PT, PT, R0, UR7, RZ, P0, !PT ;  /* 0x0000000700037c10 */ /* 0x000fca00087fe4ff */
[----:B--2---:R-:W2:Y:S01]  /*0190*/  LDG.E R16, desc[UR4][R2.64+0x9c40] ;  /* 0x009c400402107981 */ /* 0x004ea2000c1e1900 */
[----:B-1----:R-:W-:-:S03]  /*01a0*/  IMAD.WIDE R18, R5, 0x4, R18 ;  /* 0x0000000405127825 */ /* 0x002fc600078e0212 */
[----:B------:R-:W3:Y:S04]  /*01b0*/  LDG.E R22, desc[UR4][R2.64+0x9c44] ;  /* 0x009c440402167981 */ /* 0x000ee8000c1e1900 */
[----:B------:R-:W4:Y:S01]  /*01c0*/  LDG.E R5, desc[UR4][R18.64] ;  /* 0x0000000412057981 */ /* 0x000f22000c1e1900 */
[----:B0-----:R-:W0:Y:S01]  /*01d0*/  F2F.F64.F32 R6, UR6 ;  /* 0x0000000600067d10 */ /* 0x001e220008201800 */
[----:B------:R-:W-:-:S07]  /*01e0*/  IMAD.MOV.U32 R10, RZ, RZ, 0x1 ;  /* 0x00000001ff0a7424 */ /* 0x000fce00078e00ff */
[----:B0-----:R-:W0:Y:S02]  /*01f0*/  MUFU.RCP64H R11, R7 ;  /* 0x00000007000b7308 */ /* 0x001e240000001800 */
[----:B0-----:R-:W-:-:S08]  /*0200*/  DFMA R8, -R6, R10, 1 ;  /* 0x3ff000000608742b */ /* 0x001fd0000000010a */
[----:B------:R-:W-:-:S08]  /*0210*/  DFMA R12, R8, R8, R8 ;  /* 0x00000008080c722b */ /* 0x000fd00000000008 */
[----:B------:R-:W-:-:S08]  /*0220*/  DFMA R12, R10, R12, R10 ;  /* 0x0000000c0a0c722b */ /* 0x000fd0000000000a */
[----:B------:R-:W-:-:S08]  /*0230*/  DFMA R10, -R6, R12, 1 ;  /* 0x3ff00000060a742b */ /* 0x000fd0000000010c */
[----:B------:R-:W-:Y:S01]  /*0240*/  DFMA R10, R12, R10, R12 ;  /* 0x0000000a0c0a722b */ /* 0x000fe2000000000c */
[----:B------:R-:W-:Y:S01]  /*0250*/  BSSY.RECONVERGENT B0, `(.L_x_0) ;  /* 0x0000014000007945 */ /* 0x000fe20003800200 */
[----:B--2---:R-:W0:Y:S08]  /*0260*/  F2F.F64.F32 R16, R16 ;  /* 0x0000001000107310 */ /* 0x004e300000201800 */
[----:B----4-:R-:W1:Y:S01]  /*0270*/  F2F.F64.F32 R8, R5 ;  /* 0x0000000500087310 */ /* 0x010e620000201800 */
[----:B0-----:R-:W-:-:S07]  /*0280*/  DADD R14, R16, R16 ;  /* 0x00000000100e7229 */ /* 0x001fce0000000010 */
[----:B---3--:R-:W0:Y:S01]  /*0290*/  F2F.F64.F32 R2, R22 ;  /* 0x0000001600027310 */ /* 0x008e220000201800 */
[----:B-1----:R-:W-:-:S08]  /*02a0*/  DADD R8, R8, -R14 ;  /* 0x0000000008087229 */ /* 0x002fd0000000080e */
[----:B0-----:R-:W-:-:S08]  /*02b0*/  DADD R20, R8, R2 ;  /* 0x0000000008147229 */ /* 0x001fd00000000002 */
[----:B------:R-:W-:-:S08]  /*02c0*/  DMUL R2, R20, R10 ;  /* 0x0000000a14027228 */ /* 0x000fd00000000000 */
[----:B------:R-:W-:-:S08]  /*02d0*/  DFMA R8, -R6, R2, R20 ;  /* 0x000000020608722b */ /* 0x000fd00000000114 */
[----:B------:R-:W-:Y:S01]  /*02e0*/  DFMA R2, R10, R8, R2 ;  /* 0x000000080a02722b */ /* 0x000fe20000000002 */
[----:B------:R-:W-:-:S09]  /*02f0*/  FSETP.GEU.AND P1, PT, |R21|, 6.5827683646048100446e-37, PT ;  /* 0x036000001500780b */ /* 0x000fd20003f2e200 */
[----:B------:R-:W-:-:S05]  /*0300*/  FFMA R5, RZ, R7, R3 ;  /* 0x00000007ff057223 */ /* 0x000fca0000000003 */
[----:B------:R-:W-:-:S13]  /*0310*/  FSETP.GT.AND P0, PT, |R5|, 1.469367938527859385e-39, PT ;  /* 0x001000000500780b */ /* 0x000fda0003f04200 */
[----:B------:R-:W-:Y:S05]  /*0320*/  @P0 BRA P1, `(.L_x_1) ;  /* 0x0000000000180947 */ /* 0x000fea0000800000 */
[----:B------:R-:W-:Y:S01]  /*0330*/  IMAD.MOV.U32 R8, RZ, RZ, R6 ;  /* 0x000000ffff087224 */ /* 0x000fe200078e0006 */
[----:B------:R-:W-:Y:S01]  /*0340*/  MOV R6, 0x370 ;  /* 0x0000037000067802 */ /* 0x000fe20000000f00 */
[----:B------:R-:W-:-:S07]  /*0350*/  IMAD.MOV.U32 R5, RZ, RZ, R21 ;  /* 0x000000ffff057224 */ /* 0x000fce00078e0015 */
[----:B------:R-:W-:Y:S05]  /*0360*/  CALL.REL.NOINC `($__internal_0_$__cuda_sm20_div_rn_f64_full) ;  /* 0x0000000000bc7944 */ /* 0x000fea0003c00000 */
[----:B------:R-:W-:Y:S02]  /*0370*/  IMAD.MOV.U32 R2, RZ, RZ, R22 ;  /* 0x000000ffff027224 */ /* 0x000fe400078e0016 */
[----:B------:R-:W-:-:S07]  /*0380*/  IMAD.MOV.U32 R3, RZ, RZ, R23 ;  /* 0x000000ffff037224 */ /* 0x000fce00078e0017 */
.L_x_1:
[----:B------:R-:W-:Y:S05]  /*0390*/  BSYNC.RECONVERGENT B0 ;  /* 0x0000000000007941 */ /* 0x000fea0003800200 */
.L_x_0:
[----:B------:R-:W2:Y:S01]  /*03a0*/  LDG.E R5, desc[UR4][R18.64+-0x9c3c] ;  /* 0xff63c40412057981 */ /* 0x000ea2000c1e1900 */
[----:B------:R-:W0:Y:S03]  /*03b0*/  LDCU UR6, c[0x0][0x394] ;  /* 0x00007280ff0677ac */ /* 0x000e260008000800 */
[----:B------:R-:W3:Y:S01]  /*03c0*/  LDG.E R22, desc[UR4][R18.64+0x9c44] ;  /* 0x009c440412167981 */ /* 0x000ee2000c1e1900 */
[----:B------:R-:W-:Y:S01]  /*03d0*/  IMAD.MOV.U32 R12, RZ, RZ, 0x1 ;  /* 0x00000001ff0c7424 */ /* 0x000fe200078e00ff */
[----:B------:R-:W-:Y:S01]  /*03e0*/  UMOV UR7, 0x3fb99999 ;  /* 0x3fb9999900077882 */ /* 0x000fe20000000000 */
[----:B------:R-:W-:Y:S01]  /*03f0*/  BSSY.RECONVERGENT B0, `(.L_x_2) ;  /* 0x000001e000007945 */ /* 0x000fe20003800200 */
[----:B0-----:R-:W0:Y:S01]  /*0400*/  F2F.F64.F32 R8, UR6 ;  /* 0x0000000600087d10 */ /* 0x001e220008201800 */
[----:B------:R-:W1:Y:S07]  /*0410*/  LDCU UR6, c[0x0][0x398] ;  /* 0x00007300ff0677ac */ /* 0x000e6e0008000800 */
[----:B0-----:R-:W0:Y:S02]  /*0420*/  MUFU.RCP64H R13, R9 ;  /* 0x00000009000d7308 */ /* 0x001e240000001800 */
[----:B0-----:R-:W-:-:S08]  /*0430*/  DFMA R10, -R8, R12, 1 ;  /* 0x3ff00000080a742b */ /* 0x001fd0000000010c */
[----:B------:R-:W-:-:S08]  /*0440*/  DFMA R20, R10, R10, R10 ;  /* 0x0000000a0a14722b */ /* 0x000fd0000000000a */
[----:B------:R-:W-:-:S08]  /*0450*/  DFMA R20, R12, R20, R12 ;  /* 0x000000140c14722b */ /* 0x000fd0000000000c */
[----:B------:R-:W-:-:S08]  /*0460*/  DFMA R12, -R8, R20, 1 ;  /* 0x3ff00000080c742b */ /* 0x000fd00000000114 */
[----:B------:R-:W-:Y:S01]  /*0470*/  DFMA R12, R20, R12, R20 ;  /* 0x0000000c140c722b */ /* 0x000fe20000000014 */
[----:B--2---:R-:W0:Y:S08]  /*0480*/  F2F.F64.F32 R6, R5 ;  /* 0x0000000500067310 */ /* 0x004e300000201800 */
[----:B---3--:R-:W2:Y:S01]  /*0490*/  F2F.F64.F32 R10, R22 ;  /* 0x00000016000a7310 */ /* 0x008ea20000201800 */
[----:B0-----:R-:W-:-:S08]  /*04a0*/  DADD R6, -R14, R6 ;  /* 0x000000000e067229 */ /* 0x001fd00000000106 */
[----:B--2---:R-:W-:-:S08]  /*04b0*/  DADD R10, R6, R10 ;  /* 0x00000000060a7229 */ /* 0x004fd0000000000a */
[----:B------:R-:W-:Y:S02]  /*04c0*/  DMUL R6, R10, R12 ;  /* 0x0000000c0a067228 */ /* 0x000fe40000000000 */
[----:B------:R-:W-:-:S06]  /*04d0*/  FSETP.GEU.AND P1, PT, |R11|, 6.5827683646048100446e-37, PT ;  /* 0x036000000b00780b */ /* 0x000fcc0003f2e200 */
[----:B------:R-:W-:-:S08]  /*04e0*/  DFMA R14, -R8, R6, R10 ;  /* 0x00000006080e722b */ /* 0x000fd0000000010a */
[----:B------:R-:W-:Y:S02]  /*04f0*/  DFMA R6, R12, R14, R6 ;  /* 0x0000000e0c06722b */ /* 0x000fe40000000006 */
[----:B-1----:R-:W0:Y:S01]  /*0500*/  F2F.F64.F32 R14, UR6 ;  /* 0x00000006000e7d10 */ /* 0x002e220008201800 */
[----:B------:R-:W-:-:S07]  /*0510*/  UMOV UR6, 0x9999999a ;  /* 0x9999999a00067882 */ /* 0x000fce0000000000 */
[----:B------:R-:W-:-:S05]  /*0520*/  FFMA R5, RZ, R9, R7 ;  /* 0x00000009ff057223 */ /* 0x000fca0000000007 */
[----:B------:R-:W-:Y:S01]  /*0530*/  FSETP.GT.AND P0, PT, |R5|, 1.469367938527859385e-39, PT ;  /* 0x001000000500780b */ /* 0x000fe20003f04200 */
[----:B0-----:R-:W-:-:S12]  /*0540*/  DMUL R14, R14, UR6 ;  /* 0x000000060e0e7c28 */ /* 0x001fd80008000000 */
[----:B------:R-:W-:Y:S05]  /*0550*/  @P0 BRA P1, `(.L_x_3) ;  /* 0x00000000001c0947 */ /* 0x000fea0000800000 */
[----:B------:R-:W-:Y:S01]  /*0560*/  IMAD.MOV.U32 R20, RZ, RZ, R10 ;  /* 0x000000ffff147224 */ /* 0x000fe200078e000a */
[----:B------:R-:W-:Y:S01]  /*0570*/  MOV R6, 0x5b0 ;  /* 0x000005b000067802 */ /* 0x000fe20000000f00 */
[----:B------:R-:W-:Y:S02]  /*0580*/  IMAD.MOV.U32 R5, RZ, RZ, R11 ;  /* 0x000000ffff057224 */ /* 0x000fe400078e000b */
[----:B------:R-:W-:-:S07]  /*0590*/  IMAD.MOV.U32 R7, RZ, RZ, R9 ;  /* 0x000000ffff077224 */ /* 0x000fce00078e0009 */
[----:B------:R-:W-:Y:S05]  /*05a0*/  CALL.REL.NOINC `($__internal_0_$__cuda_sm20_div_rn_f64_full) ;  /* 0x00000000002c7944 */ /* 0x000fea0003c00000 */
[----:B------:R-:W-:Y:S02]  /*05b0*/  IMAD.MOV.U32 R6, RZ, RZ, R22 ;  /* 0x000000ffff067224 */ /* 0x000fe400078e0016 */
[----:B------:R-:W-:-:S07]  /*05c0*/  IMAD.MOV.U32 R7, RZ, RZ, R23 ;  /* 0x000000ffff077224 */ /* 0x000fce00078e0017 */
.L_x_3:
[----:B------:R-:W-:Y:S05]  /*05d0*/  BSYNC.RECONVERGENT B0 ;  /* 0x0000000000007941 */ /* 0x000fea0003800200 */
.L_x_2:
[----:B------:R-:W-:Y:S01]  /*05e0*/  DADD R2, R6, R2 ;  /* 0x0000000006027229 */ /* 0x000fe20000000002 */
[----:B------:R-:W0:Y:S07]  /*05f0*/  LDCU.64 UR6, c[0x0][0x388] ;  /* 0x00007100ff0677ac */ /* 0x000e2e0008000a00 */
[----:B------:R-:W-:-:S10]  /*0600*/  DFMA R2, R2, R14, R16 ;  /* 0x0000000e0202722b */ /* 0x000fd40000000010 */
[----:B------:R-:W1:Y:S01]  /*0610*/  F2F.F32.F64 R3, R2 ;  /* 0x0000000200037310 */ /* 0x000e620000301000 */
[----:B0-----:R-:W-:-:S04]  /*0620*/  IADD3 R4, P0, PT, R4, UR6, RZ ;  /* 0x0000000604047c10 */ /* 0x001fc8000ff1e0ff */
[----:B------:R-:W-:-:S05]  /*0630*/  IADD3.X R5, PT, PT, R0, UR7, RZ, P0, !PT ;  /* 0x0000000700057c10 */ /* 0x000fca00087fe4ff */
[----:B-1----:R-:W-:Y:S01]  /*0640*/  STG.E desc[UR4][R4.64+0x9c40], R3 ;  /* 0x009c400304007986 */ /* 0x002fe2000c101904 */
[----:B------:R-:W-:Y:S05]  /*0650*/  EXIT ;  /* 0x000000000000794d */ /* 0x000fea0003800000 */
        .weak           $__internal_0_$__cuda_sm20_div_rn_f64_full
        .type           $__internal_0_$__cuda_sm20_div_rn_f64_full,@function
        .size           $__internal_0_$__cuda_sm20_div_rn_f64_full,(.L_x_10 - $__internal_0_$__cuda_sm20_div_rn_f64_full)
$__internal_0_$__cuda_sm20_div_rn_f64_full:
[C---:B------:R-:W-:Y:S01]  /*0660*/  FSETP.GEU.AND P0, PT, |R7|.reuse, 1.469367938527859385e-39, PT ;  /* 0x001000000700780b */ /* 0x040fe20003f0e200 */
[--C-:B------:R-:W-:Y:S01]  /*0670*/  IMAD.MOV.U32 R10, RZ, RZ, R8.reuse ;  /* 0x000000ffff0a7224 */ /* 0x100fe200078e0008 */
[C---:B------:R-:W-:Y:S01]  /*0680*/  LOP3.LUT R12, R7.reuse, 0x800fffff, RZ, 0xc0, !PT ;  /* 0x800fffff070c7812 */ /* 0x040fe200078ec0ff */
[----:B------:R-:W-:Y:S01]  /*0690*/  IMAD.MOV.U32 R11, RZ, RZ, R7 ;  /* 0x000000ffff0b7224 */ /* 0x000fe200078e0007 */
[----:B------:R-:W-:Y:S01]  /*06a0*/  LOP3.LUT R28, R7, 0x7ff00000, RZ, 0xc0, !PT ;  /* 0x7ff00000071c7812 */ /* 0x000fe200078ec0ff */
[----:B------:R-:W-:Y:S01]  /*06b0*/  IMAD.MOV.U32 R9, RZ, RZ, R5 ;  /* 0x000000ffff097224 */ /* 0x000fe200078e0005 */
[----:B------:R-:W-:Y:S01]  /*06c0*/  LOP3.LUT R13, R12, 0x3ff00000, RZ, 0xfc, !PT ;  /* 0x3ff000000c0d7812 */ /* 0x000fe200078efcff */
[----:B------:R-:W-:Y:S01]  /*06d0*/  IMAD.MOV.U32 R12, RZ, RZ, R8 ;  /* 0x000000ffff0c7224 */ /* 0x000fe200078e0008 */
[----:B------:R-:W-:Y:S01]  /*06e0*/  BSSY.RECONVERGENT B1, `(.L_x_4) ;  /* 0x0000053000017945 */ /* 0x000fe20003800200 */
[----:B------:R-:W-:Y:S01]  /*06f0*/  IMAD.MOV.U32 R8, RZ, RZ, R20 ;  /* 0x000000ffff087224 */ /* 0x000fe200078e0014 */
[C---:B------:R-:W-:Y:S01]  /*0700*/  FSETP.GEU.AND P2, PT, |R9|.reuse, 1.469367938527859385e-39, PT ;  /* 0x001000000900780b */ /* 0x040fe20003f4e200 */
[----:B------:R-:W-:Y:S01]  /*0710*/  IMAD.MOV.U32 R20, RZ, RZ, 0x1 ;  /* 0x00000001ff147424 */ /* 0x000fe200078e00ff */
[----:B------:R-:W-:Y:S01]  /*0720*/  LOP3.LUT R5, R9, 0x7ff00000, RZ, 0xc0, !PT ;  /* 0x7ff0000009057812 */ /* 0x000fe200078ec0ff */
[----:B------:R-:W-:Y:S01]  /*0730*/  @!P0 DMUL R12, R10, 8.98846567431157953865e+307 ;  /* 0x7fe000000a0c8828 */ /* 0x000fe20000000000 */
[----:B------:R-:W-:-:S02]  /*0740*/  IMAD.MOV.U32 R7, RZ, RZ, 0x1ca00000 ;  /* 0x1ca00000ff077424 */ /* 0x000fc400078e00ff */
[----:B------:R-:W-:-:S03]  /*0750*/  ISETP.GE.U32.AND P1, PT, R5, R28, PT ;  /* 0x0000001c0500720c */ /* 0x000fc60003f26070 */
[----:B------:R-:W0:Y:S04]  /*0760*/  MUFU.RCP64H R21, R13 ;  /* 0x0000000d00157308 */ /* 0x000e280000001800 */
[----:B------:R-:W-:Y:S02]  /*0770*/  @!P2 LOP3.LUT R22, R11, 0x7ff00000, RZ, 0xc0, !PT ;  /* 0x7ff000000b16a812 */ /* 0x000fe400078ec0ff */
[----:B------:R-:W-:Y:S02]  /*0780*/  @!P0 LOP3.LUT R28, R13, 0x7ff00000, RZ, 0xc0, !PT ;  /* 0x7ff000000d1c8812 */ /* 0x000fe400078ec0ff */
[----:B------:R-:W-:-:S04]  /*0790*/  @!P2 ISETP.GE.U32.AND P3, PT, R5, R22, PT ;  /* 0x000000160500a20c */ /* 0x000fc80003f66070 */
[----:B------:R-:W-:-:S04]  /*07a0*/  @!P2 SEL R23, R7, 0x63400000, !P3 ;  /* 0x634000000717a807 */ /* 0x000fc80005800000 */
[----:B------:R-:W-:Y:S01]  /*07b0*/  @!P2 LOP3.LUT R26, R23, 0x80000000, R9, 0xf8, !PT ;  /* 0x80000000171aa812 */ /* 0x000fe200078ef809 */
[----:B0-----:R-:W-:-:S03]  /*07c0*/  DFMA R24, R20, -R12, 1 ;  /* 0x3ff000001418742b */ /* 0x001fc6000000080c */
[----:B------:R-:W-:Y:S01]  /*07d0*/  @!P2 LOP3.LUT R27, R26, 0x100000, RZ, 0xfc, !PT ;  /* 0x001000001a1ba812 */ /* 0x000fe200078efcff */
[----:B------:R-:W-:-:S04]  /*07e0*/  @!P2 IMAD.MOV.U32 R26, RZ, RZ, RZ ;  /* 0x000000ffff1aa224 */ /* 0x000fc800078e00ff */
[----:B------:R-:W-:-:S08]  /*07f0*/  DFMA R24, R24, R24, R24 ;  /* 0x000000181818722b */ /* 0x000fd00000000018 */
[----:B------:R-:W-:Y:S01]  /*0800*/  DFMA R24, R20, R24, R20 ;  /* 0x000000181418722b */ /* 0x000fe20000000014 */
[----:B------:R-:W-:Y:S01]  /*0810*/  SEL R21, R7, 0x63400000, !P1 ;  /* 0x6340000007157807 */ /* 0x000fe20004800000 */
[----:B------:R-:W-:-:S03]  /*0820*/  IMAD.MOV.U32 R20, RZ, RZ, R8 ;  /* 0x000000ffff147224 */ /* 0x000fc600078e0008 */
[----:B------:R-:W-:-:S03]  /*0830*/  LOP3.LUT R21, R21, 0x800fffff, R9, 0xf8, !PT ;  /* 0x800fffff15157812 */ /* 0x000fc600078ef809 */
[----:B------:R-:W-:-:S03]  /*0840*/  DFMA R22, R24, -R12, 1 ;  /* 0x3ff000001816742b */ /* 0x000fc6000000080c */
[----:B------:R-:W-:-:S05]  /*0850*/  @!P2 DFMA R20, R20, 2, -R26 ;  /* 0x400000001414a82b */ /* 0x000fca000000081a */
[----:B------:R-:W-:-:S08]  /*0860*/  DFMA R22, R24, R22, R24 ;  /* 0x000000161816722b */ /* 0x000fd00000000018 */
[----:B------:R-:W-:-:S08]  /*0870*/  DMUL R24, R22, R20 ;  /* 0x0000001416187228 */ /* 0x000fd00000000000 */
[----:B------:R-:W-:-:S08]  /*0880*/  DFMA R26, R24, -R12, R20 ;  /* 0x8000000c181a722b */ /* 0x000fd00000000014 */
[----:B------:R-:W-:Y:S01]  /*0890*/  DFMA R26, R22, R26, R24 ;  /* 0x0000001a161a722b */ /* 0x000fe20000000018 */
[----:B------:R-:W-:Y:S01]  /*08a0*/  IMAD.MOV.U32 R24, RZ, RZ, R5 ;  /* 0x000000ffff187224 */ /* 0x000fe200078e0005 */
[----:B------:R-:W-:Y:S01]  /*08b0*/  @!P2 LOP3.LUT R24, R21, 0x7ff00000, RZ, 0xc0, !PT ;  /* 0x7ff000001518a812 */ /* 0x000fe200078ec0ff */
[----:B------:R-:W-:-:S04]  /*08c0*/  VIADD R23, R28, 0xffffffff ;  /* 0xffffffff1c177836 */ /* 0x000fc80000000000 */
[----:B------:R-:W-:-:S05]  /*08d0*/  VIADD R22, R24, 0xffffffff ;  /* 0xffffffff18167836 */ /* 0x000fca0000000000 */
[----:B------:R-:W-:-:S04]  /*08e0*/  ISETP.GT.U32.AND P0, PT, R22, 0x7feffffe, PT ;  /* 0x7feffffe1600780c */ /* 0x000fc80003f04070 */
[----:B------:R-:W-:-:S13]  /*08f0*/  ISETP.GT.U32.OR P0, PT, R23, 0x7feffffe, P0 ;  /* 0x7feffffe1700780c */ /* 0x000fda0000704470 */
[----:B------:R-:W-:Y:S05]  /*0900*/  @P0 BRA `(.L_x_5) ;  /* 0x00000000006c0947 */ /* 0x000fea0003800000 */
[----:B------:R-:W-:-:S04]  /*0910*/  LOP3.LUT R22, R11, 0x7ff00000, RZ, 0xc0, !PT ;  /* 0x7ff000000b167812 */ /* 0x000fc800078ec0ff */
[CC--:B------:R-:W-:Y:S02]  /*0920*/  VIADDMNMX R8, R5.reuse, -R22.reuse, 0xb9600000, !PT ;  /* 0xb960000005087446 */ /* 0x0c0fe40007800916 */
[----:B------:R-:W-:Y:S02]  /*0930*/  ISETP.GE.U32.AND P0, PT, R5, R22, PT ;  /* 0x000000160500720c */ /* 0x000fe40003f06070 */
[----:B------:R-:W-:Y:S02]  /*0940*/  VIMNMX R5, PT, PT, R8, 0x46a00000, PT ;  /* 0x46a0000008057848 */ /* 0x000fe40003fe0100 */
[----:B------:R-:W-:-:S05]  /*0950*/  SEL R8, R7, 0x63400000, !P0 ;  /* 0x6340000007087807 */ /* 0x000fca0004000000 */
[----:B------:R-:W-:Y:S02]  /*0960*/  IMAD.IADD R5, R5, 0x1, -R8 ;  /* 0x0000000105057824 */ /* 0x000fe400078e0a08 */
[----:B------:R-:W-:Y:S02]  /*0970*/  IMAD.MOV.U32 R8, RZ, RZ, RZ ;  /* 0x000000ffff087224 */ /* 0x000fe400078e00ff */
[----:B------:R-:W-:-:S06]  /*0980*/  VIADD R9, R5, 0x7fe00000 ;  /* 0x7fe0000005097836 */ /* 0x000fcc0000000000 */
[----:B------:R-:W-:-:S10]  /*0990*/  DMUL R22, R26, R8 ;  /* 0x000000081a167228 */ /* 0x000fd40000000000 */
[----:B------:R-:W-:-:S13]  /*09a0*/  FSETP.GTU.AND P0, PT, |R23|, 1.469367938527859385e-39, PT ;  /* 0x001000001700780b */ /* 0x000fda0003f0c200 */
[----:B------:R-:W-:Y:S05]  /*09b0*/  @P0 BRA `(.L_x_6) ;  /* 0x0000000000940947 */ /* 0x000fea0003800000 */
[----:B------:R-:W-:-:S06]  /*09c0*/  DFMA R12, R26, -R12, R20 ;  /* 0x8000000c1a0c722b */ /* 0x000fcc0000000014 */
[----:B------:R-:W-:-:S04]  /*09d0*/  IMAD.MOV.U32 R12, RZ, RZ, RZ ;  /* 0x000000ffff0c7224 */ /* 0x000fc800078e00ff */
[C---:B------:R-:W-:Y:S02]  /*09e0*/  FSETP.NEU.AND P0, PT, R13.reuse, RZ, PT ;  /* 0x000000ff0d00720b */ /* 0x040fe40003f0d000 */
[----:B------:R-:W-:-:S04]  /*09f0*/  LOP3.LUT R11, R13, 0x80000000, R11, 0x48, !PT ;  /* 0x800000000d0b7812 */ /* 0x000fc800078e480b */
[----:B------:R-:W-:-:S07]  /*0a00*/  LOP3.LUT R13, R11, R9, RZ, 0xfc, !PT ;  /* 0x000000090b0d7212 */ /* 0x000fce00078efcff */
[----:B------:R-:W-:Y:S05]  /*0a10*/  @!P0 BRA `(.L_x_6) ;  /* 0x00000000007c8947 */ /* 0x000fea0003800000 */
[----:B------:R-:W-:Y:S01]  /*0a20*/  IMAD.MOV R9, RZ, RZ, -R5 ;  /* 0x000000ffff097224 */ /* 0x000fe200078e0a05 */
[----:B------:R-:W-:Y:S01]  /*0a30*/  DMUL.RP R12, R26, R12 ;  /* 0x0000000c1a0c7228 */ /* 0x000fe20000008000 */
[----:B------:R-:W-:Y:S01]  /*0a40*/  IMAD.MOV.U32 R8, RZ, RZ, RZ ;  /* 0x000000ffff087224 */ /* 0x000fe200078e00ff */
[----:B------:R-:W-:-:S05]  /*0a50*/  IADD3 R5, PT, PT, -R5, -0x43300000, RZ ;  /* 0xbcd0000005057810 */ /* 0x000fca0007ffe1ff */
[----:B------:R-:W-:-:S03]  /*0a60*/  DFMA R8, R22, -R8, R26 ;  /* 0x800000081608722b */ /* 0x000fc6000000001a */
[----:B------:R-:W-:-:S07]  /*0a70*/  LOP3.LUT R11, R13, R11, RZ, 0x3c, !PT ;  /* 0x0000000b0d0b7212 */ /* 0x000fce00078e3cff */
[----:B------:R-:W-:-:S04]  /*0a80*/  FSETP.NEU.AND P0, PT, |R9|, R5, PT ;  /* 0x000000050900720b */ /* 0x000fc80003f0d200 */
[----:B------:R-:W-:Y:S02]  /*0a90*/  FSEL R22, R12, R22, !P0 ;  /* 0x000000160c167208 */ /* 0x000fe40004000000 */
[----:B------:R-:W-:Y:S01]  /*0aa0*/  FSEL R23, R11, R23, !P0 ;  /* 0x000000170b177208 */ /* 0x000fe20004000000 */
[----:B------:R-:W-:Y:S06]  /*0ab0*/  BRA `(.L_x_6) ;  /* 0x0000000000547947 */ /* 0x000fec0003800000 */
.L_x_5:
[----:B------:R-:W-:-:S14]  /*0ac0*/  DSETP.NAN.AND P0, PT, R8, R8, PT ;  /* 0x000000080800722a */ /* 0x000fdc0003f08000 */
[----:B------:R-:W-:Y:S05]  /*0ad0*/  @P0 BRA `(.L_x_7) ;  /* 0x0000000000440947 */ /* 0x000fea0003800000 */
[----:B------:R-:W-:-:S14]  /*0ae0*/  DSETP.NAN.AND P0, PT, R10, R10, PT ;  /* 0x0000000a0a00722a */ /* 0x000fdc0003f08000 */
[----:B------:R-:W-:Y:S05]  /*0af0*/  @P0 BRA `(.L_x_8) ;  /* 0x0000000000300947 */ /* 0x000fea0003800000 */
[----:B------:R-:W-:Y:S01]  /*0b00*/  ISETP.NE.AND P0, PT, R24, R28, PT ;  /* 0x0000001c1800720c */ /* 0x000fe20003f05270 */
[----:B------:R-:W-:Y:S02]  /*0b10*/  IMAD.MOV.U32 R22, RZ, RZ, 0x0 ;  /* 0x00000000ff167424 */ /* 0x000fe400078e00ff */
[----:B------:R-:W-:-:S10]  /*0b20*/  IMAD.MOV.U32 R23, RZ, RZ, -0x80000 ;  /* 0xfff80000ff177424 */ /* 0x000fd400078e00ff */
[----:B------:R-:W-:Y:S05]  /*0b30*/  @!P0 BRA `(.L_x_6) ;  /* 0x0000000000348947 */ /* 0x000fea0003800000 */
[----:B------:R-:W-:Y:S02]  /*0b40*/  ISETP.NE.AND P0, PT, R24, 0x7ff00000, PT ;  /* 0x7ff000001800780c */ /* 0x000fe40003f05270 */
[----:B------:R-:W-:Y:S02]  /*0b50*/  LOP3.LUT R23, R9, 0x80000000, R11, 0x48, !PT ;  /* 0x8000000009177812 */ /* 0x000fe400078e480b */
[----:B------:R-:W-:-:S13]  /*0b60*/  ISETP.EQ.OR P0, PT, R28, RZ, !P0 ;  /* 0x000000ff1c00720c */ /* 0x000fda0004702670 */
[----:B------:R-:W-:Y:S01]  /*0b70*/  @P0 LOP3.LUT R5, R23, 0x7ff00000, RZ, 0xfc, !PT ;  /* 0x7ff0000017050812 */ /* 0x000fe200078efcff */
[----:B------:R-:W-:Y:S02]  /*0b80*/  @!P0 IMAD.MOV.U32 R22, RZ, RZ, RZ ;  /* 0x000000ffff168224 */ /* 0x000fe400078e00ff */
[----:B------:R-:W-:Y:S02]  /*0b90*/  @P0 IMAD.MOV.U32 R22, RZ, RZ, RZ ;  /* 0x000000ffff160224 */ /* 0x000fe400078e00ff */
[----:B------:R-:W-:Y:S01]  /*0ba0*/  @P0 IMAD.MOV.U32 R23, RZ, RZ, R5 ;  /* 0x000000ffff170224 */ /* 0x000fe200078e0005 */
[----:B------:R-:W-:Y:S06]  /*0bb0*/  BRA `(.L_x_6) ;  /* 0x0000000000147947 */ /* 0x000fec0003800000 */
.L_x_8:
[----:B------:R-:W-:Y:S01]  /*0bc0*/  LOP3.LUT R23, R11, 0x80000, RZ, 0xfc, !PT ;  /* 0x000800000b177812 */ /* 0x000fe200078efcff */
[----:B------:R-:W-:Y:S01]  /*0bd0*/  IMAD.MOV.U32 R22, RZ, RZ, R10 ;  /* 0x000000ffff167224 */ /* 0x000fe200078e000a */
[----:B------:R-:W-:Y:S06]  /*0be0*/  BRA `(.L_x_6) ;  /* 0x0000000000087947 */ /* 0x000fec0003800000 */
.L_x_7:
[----:B------:R-:W-:Y:S01]  /*0bf0*/  LOP3.LUT R23, R9, 0x80000, RZ, 0xfc, !PT ;  /* 0x0008000009177812 */ /* 0x000fe200078efcff */
[----:B------:R-:W-:-:S07]  /*0c00*/  IMAD.MOV.U32 R22, RZ, RZ, R8 ;  /* 0x000000ffff167224 */ /* 0x000fce00078e0008 */
.L_x_6:
[----:B------:R-:W-:Y:S05]  /*0c10*/  BSYNC.RECONVERGENT B1 ;  /* 0x0000000000017941 */ /* 0x000fea0003800200 */
.L_x_4:
[----:B------:R-:W-:-:S04]  /*0c20*/  IMAD.MOV.U32 R7, RZ, RZ, 0x0 ;  /* 0x00000000ff077424 */ /* 0x000fc800078e00ff */
[----:B------:R-:W-:Y:S05]  /*0c30*/  RET.REL.NODEC R6 `(_Z12heatEquationPfS_fff) ;  /* 0xfffffff006f07950 */ /* 0x000fea0003c3ffff */
.L_x_9:
[----:B------:R-:W-:-:S00]  /*0c40*/  BRA `(.L_x_9) ;  /* 0xfffffffc00fc7947 */ /* 0x000fc0000383ffff */
[----:B------:R-:W-:-:S00]  /*0c50*/  NOP ;  /* 0x0000000000007918 */ /* 0x000fc00000000000 */
        /* <DEDUP_REMOVED lines=10> */
.L_x_10:


//--------------------- .nv.shared.reserved.0     --------------------------
	.section	.nv.shared.reserved.0,"aw",@nobits
	.weak		__nv_reservedSMEM_offset_0_alias
	.size		__nv_reservedSMEM_offset_0_alias, 0, 64
	.other		__nv_reservedSMEM_offset_0_alias,@"STO_CUDA_RESERVED_SHARED STV_DEFAULT"
__nv_reservedSMEM_offset_0_alias:
	.zero		0
	.zero		64


//--------------------- .nv.constant0._Z12heatEquationPfS_fff --------------------------
	.section	.nv.constant0._Z12heatEquationPfS_fff,"a",@progbits
	.sectionflags	@""
	.align	4
.nv.constant0._Z12heatEquationPfS_fff:
	.zero		924


//--------------------- SYMBOLS --------------------------

	.type		.nv.reservedSmem.offset0,@object
	.size		.nv.reservedSmem.offset0,0x4
